//
// Generated by NVIDIA NVVM Compiler
//
// Compiler Build ID: CL-36424714
// Cuda compilation tools, release 13.0, V13.0.88
// Based on NVVM 20.0.0
//

.version 9.0
.target sm_100
.address_size 64

	// .globl	VectorAdd

.visible .entry VectorAdd(
	.param .u64 .ptr .align 1 VectorAdd_param_0,
	.param .u64 .ptr .align 1 VectorAdd_param_1,
	.param .u64 .ptr .align 1 VectorAdd_param_2,
	.param .u32 VectorAdd_param_3
)
{
	.reg .pred 	%p<2>;
	.reg .b32 	%r<5>;
	.reg .b32 	%f<4>;
	.reg .b64 	%rd<11>;

	ld.param.u64 	%rd1, [VectorAdd_param_0];
	ld.param.u64 	%rd2, [VectorAdd_param_1];
	ld.param.u64 	%rd3, [VectorAdd_param_2];
	ld.param.u32 	%r2, [VectorAdd_param_3];
	mov.u32 	%r3, %ctaid.x;
	mov.u32 	%r4, %tid.x;
	mad.lo.s32 	%r1, %r3, %r3, %r4;
	setp.ge.s32 	%p1, %r1, %r2;
	@%p1 bra 	$L__BB0_2;
	cvta.to.global.u64 	%rd4, %rd1;
	cvta.to.global.u64 	%rd5, %rd2;
	cvta.to.global.u64 	%rd6, %rd3;
	mul.wide.s32 	%rd7, %r1, 4;
	add.s64 	%rd8, %rd4, %rd7;
	ld.global.f32 	%f1, [%rd8];
	add.s64 	%rd9, %rd5, %rd7;
	ld.global.f32 	%f2, [%rd9];
	add.f32 	%f3, %f1, %f2;
	add.s64 	%rd10, %rd6, %rd7;
	st.global.f32 	[%rd10], %f3;
$L__BB0_2:
	ret;

}


// ===== COMPILED SASS (sm_100) =====

	.target	sm_100

	.elftype	@"ET_EXEC"


//--------------------- .note.nv.tkinfo           --------------------------
	.section	.note.nv.tkinfo,"",@"SHT_NOTE"
	.sectionflags	@"SHF_NOTE_NV_TKINFO"
	.tkinfo
        /*0018*/ 	.word	0x00000002
        /*0030*/ 	.string	""
        /*0030*/ 	.string	"ptxas"
        /*0030*/ 	.string	"Cuda compilation tools, release 13.0, V13.0.88"
        /*0030*/ 	.string	"Build cuda_13.0.r13.0/compiler.36424714_0"
        /*0030*/ 	.string	"-arch sm_100 -m 64 "



//--------------------- .note.nv.cuinfo           --------------------------
	.section	.note.nv.cuinfo,"",@"SHT_NOTE"
	.sectionflags	@"SHF_NOTE_NV_CUINFO"
        /*0018*/ 	.short	0x0002
        /*001a*/ 	.short	0x0064
        /*001c*/ 	.short	0x0082
	.zero		2


//--------------------- .nv.info                  --------------------------
	.section	.nv.info,"",@"SHT_CUDA_INFO"
	.align	4


	//----- nvinfo : EIATTR_REGCOUNT
	.align		4
        /*0000*/ 	.byte	0x04, 0x2f
        /*0002*/ 	.short	(.L_1 - .L_0)
	.align		4
.L_0:
        /*0004*/ 	.word	index@(VectorAdd)
        /*0008*/ 	.word	0x0000000c


	//----- nvinfo : EIATTR_FRAME_SIZE
	.align		4
.L_1:
        /*000c*/ 	.byte	0x04, 0x11
        /*000e*/ 	.short	(.L_3 - .L_2)
	.align		4
.L_2:
        /*0010*/ 	.word	index@(VectorAdd)
        /*0014*/ 	.word	0x00000000


	//----- nvinfo : EIATTR_MIN_STACK_SIZE
	.align		4
.L_3:
        /*0018*/ 	.byte	0x04, 0x12
        /*001a*/ 	.short	(.L_5 - .L_4)
	.align		4
.L_4:
        /*001c*/ 	.word	index@(VectorAdd)
        /*0020*/ 	.word	0x00000000
.L_5:


//--------------------- .nv.compat                --------------------------
	.section	.nv.compat,"",@"SHT_CUDA_COMPAT_INFO"
	.align	4
        /*0000*/ 	.byte	0x02, 0x09, 0x00, 0x00, 0x02, 0x02, 0x01, 0x00, 0x02, 0x05, 0x05, 0x00, 0x03, 0x07, 0x01, 0x01
        /*0010*/ 	.byte	0x02, 0x03, 0x00, 0x00, 0x02, 0x06, 0x01, 0x00, 0x04, 0x0b, 0x08, 0x00, 0x09, 0x00, 0x00, 0x00
        /*0020*/ 	.byte	0x00, 0x00, 0x00, 0x00


//--------------------- .nv.info.VectorAdd        --------------------------
	.section	.nv.info.VectorAdd,"",@"SHT_CUDA_INFO"
	.sectionflags	@""
	.align	4


	//----- nvinfo : EIATTR_CUDA_API_VERSION
	.align		4
        /*0000*/ 	.byte	0x04, 0x37
        /*0002*/ 	.short	(.L_7 - .L_6)
.L_6:
        /*0004*/ 	.word	0x00000082


	//----- nvinfo : EIATTR_KPARAM_INFO
	.align		4
.L_7:
        /*0008*/ 	.byte	0x04, 0x17
        /*000a*/ 	.short	(.L_9 - .L_8)
.L_8:
        /*000c*/ 	.word	0x00000000
        /*0010*/ 	.short	0x0003
        /*0012*/ 	.short	0x0018
        /*0014*/ 	.byte	0x00, 0xf0, 0x11, 0x00


	//----- nvinfo : EIATTR_KPARAM_INFO
	.align		4
.L_9:
        /*0018*/ 	.byte	0x04, 0x17
        /*001a*/ 	.short	(.L_11 - .L_10)
.L_10:
        /*001c*/ 	.word	0x00000000
        /*0020*/ 	.short	0x0002
        /*0022*/ 	.short	0x0010
        /*0024*/ 	.byte	0x00, 0xf5, 0x21, 0x00


	//----- nvinfo : EIATTR_KPARAM_INFO
	.align		4
.L_11:
        /*0028*/ 	.byte	0x04, 0x17
        /*002a*/ 	.short	(.L_13 - .L_12)
.L_12:
        /*002c*/ 	.word	0x00000000
        /*0030*/ 	.short	0x0001
        /*0032*/ 	.short	0x0008
        /*0034*/ 	.byte	0x00, 0xf5, 0x21, 0x00


	//----- nvinfo : EIATTR_KPARAM_INFO
	.align		4
.L_13:
        /*0038*/ 	.byte	0x04, 0x17
        /*003a*/ 	.short	(.L_15 - .L_14)
.L_14:
        /*003c*/ 	.word	0x00000000
        /*0040*/ 	.short	0x0000
        /*0042*/ 	.short	0x0000
        /*0044*/ 	.byte	0x00, 0xf5, 0x21, 0x00


	//----- nvinfo : EIATTR_SPARSE_MMA_MASK
	.align		4
.L_15:
        /*0048*/ 	.byte	0x03, 0x50
        /*004a*/ 	.short	0x0000


	//----- nvinfo : EIATTR_MAXREG_COUNT
	.align		4
        /*004c*/ 	.byte	0x03, 0x1b
        /*004e*/ 	.short	0x00ff


	//----- nvinfo : EIATTR_MERCURY_ISA_VERSION
	.align		4
        /*0050*/ 	.byte	0x03, 0x5f
        /*0052*/ 	.short	0x0101


	//----- nvinfo : EIATTR_VRC_CTA_INIT_COUNT
	.align		4
        /*0054*/ 	.byte	0x02, 0x4a
	.zero		1
	.zero		1


	//----- nvinfo : EIATTR_EXIT_INSTR_OFFSETS
	.align		4
        /*0058*/ 	.byte	0x04, 0x1c
        /*005a*/ 	.short	(.L_17 - .L_16)


	//   ....[0]....
.L_16:
        /*005c*/ 	.word	0x00000060


	//   ....[1]....
        /*0060*/ 	.word	0x00000120


	//----- nvinfo : EIATTR_CBANK_PARAM_SIZE
	.align		4
.L_17:
        /*0064*/ 	.byte	0x03, 0x19
        /*0066*/ 	.short	0x001c


	//----- nvinfo : EIATTR_PARAM_CBANK
	.align		4
        /*0068*/ 	.byte	0x04, 0x0a
        /*006a*/ 	.short	(.L_19 - .L_18)
	.align		4
.L_18:
        /*006c*/ 	.word	index@(.nv.constant0.VectorAdd)
        /*0070*/ 	.short	0x0380
        /*0072*/ 	.short	0x001c


	//----- nvinfo : EIATTR_SW_WAR
	.align		4
.L_19:
        /*0074*/ 	.byte	0x04, 0x36
        /*0076*/ 	.short	(.L_21 - .L_20)
.L_20:
        /*0078*/ 	.word	0x00000008
.L_21:


//--------------------- .nv.callgraph             --------------------------
	.section	.nv.callgraph,"",@"SHT_CUDA_CALLGRAPH"
	.align	4
	.sectionentsize	8
	.align		4
        /*0000*/ 	.word	0x00000000
	.align		4
        /*0004*/ 	.word	0xffffffff
	.align		4
        /*0008*/ 	.word	0x00000000
	.align		4
        /*000c*/ 	.word	0xfffffffe
	.align		4
        /*0010*/ 	.word	0x00000000
	.align		4
        /*0014*/ 	.word	0xfffffffd
	.align		4
        /*0018*/ 	.word	0x00000000
	.align		4
        /*001c*/ 	.word	0xfffffffc


//--------------------- .text.VectorAdd           --------------------------
	.section	.text.VectorAdd,"ax",@progbits
	.align	128
        .global         VectorAdd
        .type           VectorAdd,@function
        .size           VectorAdd,(.L_x_1 - VectorAdd)
        .other          VectorAdd,@"STO_CUDA_ENTRY STV_DEFAULT"
VectorAdd:
.text.VectorAdd:
[----:B------:R-:W-:Y:S01]  /*0000*/  LDC R1, c[0x0][0x37c] ;  /* 0x0000df00ff017b82 */ /* 0x000fe20000000800 */
[----:B------:R-:W0:Y:S01]  /*0010*/  S2R R9, SR_CTAID.X ;  /* 0x0000000000097919 */ /* 0x000e220000002500 */
[----:B------:R-:W1:Y:S01]  /*0020*/  LDCU UR4, c[0x0][0x398] ;  /* 0x00007300ff0477ac */ /* 0x000e620008000800 */
[----:B------:R-:W0:Y:S02]  /*0030*/  S2R R0, SR_TID.X ;  /* 0x0000000000007919 */ /* 0x000e240000002100 */
[----:B0-----:R-:W-:-:S05]  /*0040*/  IMAD R9, R9, R9, R0 ;  /* 0x0000000909097224 */ /* 0x001fca00078e0200 */
[----:B-1----:R-:W-:-:S13]  /*0050*/  ISETP.GE.AND P0, PT, R9, UR4, PT ;  /* 0x0000000409007c0c */ /* 0x002fda000bf06270 */
[----:B------:R-:W-:Y:S05]  /*0060*/  @P0 EXIT ;  /* 0x000000000000094d */ /* 0x000fea0003800000 */
[----:B------:R-:W0:Y:S01]  /*0070*/  LDC.64 R2, c[0x0][0x380] ;  /* 0x0000e000ff027b82 */ /* 0x000e220000000a00 */
[----:B------:R-:W1:Y:S07]  /*0080*/  LDCU.64 UR4, c[0x0][0x358] ;  /* 0x00006b00ff0477ac */ /* 0x000e6e0008000a00 */
[----:B------:R-:W2:Y:S08]  /*0090*/  LDC.64 R4, c[0x0][0x388] ;  /* 0x0000e200ff047b82 */ /* 0x000eb00000000a00 */
[----:B------:R-:W3:Y:S01]  /*00a0*/  LDC.64 R6, c[0x0][0x390] ;  /* 0x0000e400ff067b82 */ /* 0x000ee20000000a00 */
[----:B0-----:R-:W-:-:S06]  /*00b0*/  IMAD.WIDE R2, R9, 0x4, R2 ;  /* 0x0000000409027825 */ /* 0x001fcc00078e0202 */
[----:B-1----:R-:W4:Y:S01]  /*00c0*/  LDG.E R2, desc[UR4][R2.64] ;  /* 0x0000000402027981 */ /* 0x002f22000c1e1900 */
[----:B--2---:R-:W-:-:S06]  /*00d0*/  IMAD.WIDE R4, R9, 0x4, R4 ;  /* 0x0000000409047825 */ /* 0x004fcc00078e0204 */
[----:B------:R-:W4:Y:S01]  /*00e0*/  LDG.E R5, desc[UR4][R4.64] ;  /* 0x0000000404057981 */ /* 0x000f22000c1e1900 */
[----:B---3--:R-:W-:-:S04]  /*00f0*/  IMAD.WIDE R6, R9, 0x4, R6 ;  /* 0x0000000409067825 */ /* 0x008fc800078e0206 */
[----:B----4-:R-:W-:-:S05]  /*0100*/  FADD R9, R2, R5 ;  /* 0x0000000502097221 */ /* 0x010fca0000000000 */
[----:B------:R-:W-:Y:S01]  /*0110*/  STG.E desc[UR4][R6.64], R9 ;  /* 0x0000000906007986 */ /* 0x000fe2000c101904 */
[----:B------:R-:W-:Y:S05]  /*0120*/  EXIT ;  /* 0x000000000000794d */ /* 0x000fea0003800000 */
.L_x_0:
[----:B------:R-:W-:-:S00]  /*0130*/  BRA `(.L_x_0) ;  /* 0xfffffffc00fc7947 */ /* 0x000fc0000383ffff */
[----:B------:R-:W-:-:S00]  /*0140*/  NOP ;  /* 0x0000000000007918 */ /* 0x000fc00000000000 */
        /* <DEDUP_REMOVED lines=11> */
.L_x_1:


//--------------------- .nv.shared.reserved.0     --------------------------
	.section	.nv.shared.reserved.0,"aw",@nobits
	.weak		__nv_reservedSMEM_offset_0_alias
	.size		__nv_reservedSMEM_offset_0_alias, 0, 64
	.other		__nv_reservedSMEM_offset_0_alias,@"STO_CUDA_RESERVED_SHARED STV_DEFAULT"
__nv_reservedSMEM_offset_0_alias:
	.zero		0
	.zero		64


//--------------------- .nv.constant0.VectorAdd   --------------------------
	.section	.nv.constant0.VectorAdd,"a",@progbits
	.sectionflags	@""
	.align	4
.nv.constant0.VectorAdd:
	.zero		924


//--------------------- SYMBOLS --------------------------

	.type		.nv.reservedSmem.offset0,@object
	.size		.nv.reservedSmem.offset0,0x4
